//
// Generated by NVIDIA NVVM Compiler
//
// Compiler Build ID: CL-36424714
// Cuda compilation tools, release 13.0, V13.0.88
// Based on NVVM 20.0.0
//

.version 9.0
.target sm_100
.address_size 64

	// .globl	_Z13matmul_kernelPfS_S_jjj

.visible .entry _Z13matmul_kernelPfS_S_jjj(
	.param .u64 .ptr .align 1 _Z13matmul_kernelPfS_S_jjj_param_0,
	.param .u64 .ptr .align 1 _Z13matmul_kernelPfS_S_jjj_param_1,
	.param .u64 .ptr .align 1 _Z13matmul_kernelPfS_S_jjj_param_2,
	.param .u32 _Z13matmul_kernelPfS_S_jjj_param_3,
	.param .u32 _Z13matmul_kernelPfS_S_jjj_param_4,
	.param .u32 _Z13matmul_kernelPfS_S_jjj_param_5
)
{
	.reg .pred 	%p<13>;
	.reg .b32 	%r<92>;
	.reg .b32 	%f<68>;
	.reg .b64 	%rd<69>;

	ld.param.u64 	%rd4, [_Z13matmul_kernelPfS_S_jjj_param_0];
	ld.param.u64 	%rd5, [_Z13matmul_kernelPfS_S_jjj_param_1];
	ld.param.u64 	%rd3, [_Z13matmul_kernelPfS_S_jjj_param_2];
	ld.param.u32 	%r46, [_Z13matmul_kernelPfS_S_jjj_param_3];
	ld.param.u32 	%r44, [_Z13matmul_kernelPfS_S_jjj_param_4];
	ld.param.u32 	%r45, [_Z13matmul_kernelPfS_S_jjj_param_5];
	cvta.to.global.u64 	%rd1, %rd5;
	cvta.to.global.u64 	%rd2, %rd4;
	mov.u32 	%r47, %ctaid.y;
	mov.u32 	%r48, %ntid.y;
	mov.u32 	%r49, %tid.y;
	mad.lo.s32 	%r1, %r47, %r48, %r49;
	mov.u32 	%r50, %ctaid.x;
	mov.u32 	%r51, %ntid.x;
	mul.lo.s32 	%r2, %r50, %r51;
	mov.u32 	%r3, %tid.x;
	add.s32 	%r4, %r2, %r3;
	setp.ge.u32 	%p1, %r1, %r46;
	setp.ge.u32 	%p2, %r4, %r45;
	or.pred  	%p3, %p1, %p2;
	@%p3 bra 	$L__BB0_14;
	setp.eq.s32 	%p4, %r44, 0;
	mov.f32 	%f67, 0f00000000;
	@%p4 bra 	$L__BB0_13;
	mul.lo.s32 	%r5, %r44, %r1;
	and.b32  	%r6, %r44, 7;
	setp.lt.u32 	%p5, %r44, 8;
	mov.f32 	%f67, 0f00000000;
	mov.b32 	%r90, 0;
	@%p5 bra 	$L__BB0_5;
	and.b32  	%r90, %r44, -8;
	neg.s32 	%r88, %r90;
	add.s32 	%r53, %r3, %r45;
	add.s32 	%r87, %r53, %r2;
	shl.b32 	%r10, %r45, 3;
	shl.b32 	%r54, %r45, 1;
	add.s32 	%r86, %r4, %r54;
	mad.lo.s32 	%r85, %r45, 3, %r4;
	shl.b32 	%r55, %r45, 2;
	add.s32 	%r84, %r4, %r55;
	mad.lo.s32 	%r83, %r45, 5, %r4;
	mad.lo.s32 	%r82, %r45, 6, %r4;
	mad.lo.s32 	%r81, %r45, 7, %r4;
	add.s32 	%r79, %r5, 3;
	mov.f32 	%f67, 0f00000000;
	mov.u32 	%r80, %r4;
$L__BB0_4:
	.pragma "nounroll";
	add.s32 	%r56, %r79, -3;
	mul.wide.u32 	%rd6, %r56, 4;
	add.s64 	%rd7, %rd2, %rd6;
	ld.global.f32 	%f17, [%rd7];
	mul.wide.u32 	%rd8, %r80, 4;
	add.s64 	%rd9, %rd1, %rd8;
	ld.global.f32 	%f18, [%rd9];
	fma.rn.f32 	%f19, %f17, %f18, %f67;
	add.s32 	%r57, %r79, -2;
	mul.wide.u32 	%rd10, %r57, 4;
	add.s64 	%rd11, %rd2, %rd10;
	ld.global.f32 	%f20, [%rd11];
	mul.wide.u32 	%rd12, %r87, 4;
	add.s64 	%rd13, %rd1, %rd12;
	ld.global.f32 	%f21, [%rd13];
	fma.rn.f32 	%f22, %f20, %f21, %f19;
	add.s32 	%r58, %r79, -1;
	mul.wide.u32 	%rd14, %r58, 4;
	add.s64 	%rd15, %rd2, %rd14;
	ld.global.f32 	%f23, [%rd15];
	mul.wide.u32 	%rd16, %r86, 4;
	add.s64 	%rd17, %rd1, %rd16;
	ld.global.f32 	%f24, [%rd17];
	fma.rn.f32 	%f25, %f23, %f24, %f22;
	add.s32 	%r59, %r79, 4;
	mul.wide.u32 	%rd18, %r79, 4;
	add.s64 	%rd19, %rd2, %rd18;
	ld.global.f32 	%f26, [%rd19];
	mul.wide.u32 	%rd20, %r85, 4;
	add.s64 	%rd21, %rd1, %rd20;
	ld.global.f32 	%f27, [%rd21];
	fma.rn.f32 	%f28, %f26, %f27, %f25;
	add.s32 	%r60, %r79, 1;
	mul.wide.u32 	%rd22, %r60, 4;
	add.s64 	%rd23, %rd2, %rd22;
	ld.global.f32 	%f29, [%rd23];
	mul.wide.u32 	%rd24, %r84, 4;
	add.s64 	%rd25, %rd1, %rd24;
	ld.global.f32 	%f30, [%rd25];
	fma.rn.f32 	%f31, %f29, %f30, %f28;
	add.s32 	%r61, %r79, 2;
	mul.wide.u32 	%rd26, %r61, 4;
	add.s64 	%rd27, %rd2, %rd26;
	ld.global.f32 	%f32, [%rd27];
	mul.wide.u32 	%rd28, %r83, 4;
	add.s64 	%rd29, %rd1, %rd28;
	ld.global.f32 	%f33, [%rd29];
	fma.rn.f32 	%f34, %f32, %f33, %f31;
	add.s32 	%r62, %r79, 3;
	mul.wide.u32 	%rd30, %r62, 4;
	add.s64 	%rd31, %rd2, %rd30;
	ld.global.f32 	%f35, [%rd31];
	mul.wide.u32 	%rd32, %r82, 4;
	add.s64 	%rd33, %rd1, %rd32;
	ld.global.f32 	%f36, [%rd33];
	fma.rn.f32 	%f37, %f35, %f36, %f34;
	mul.wide.u32 	%rd34, %r59, 4;
	add.s64 	%rd35, %rd2, %rd34;
	ld.global.f32 	%f38, [%rd35];
	mul.wide.u32 	%rd36, %r81, 4;
	add.s64 	%rd37, %rd1, %rd36;
	ld.global.f32 	%f39, [%rd37];
	fma.rn.f32 	%f67, %f38, %f39, %f37;
	add.s32 	%r88, %r88, 8;
	add.s32 	%r87, %r87, %r10;
	add.s32 	%r86, %r86, %r10;
	add.s32 	%r85, %r85, %r10;
	add.s32 	%r84, %r84, %r10;
	add.s32 	%r83, %r83, %r10;
	add.s32 	%r82, %r82, %r10;
	add.s32 	%r81, %r81, %r10;
	add.s32 	%r80, %r80, %r10;
	add.s32 	%r79, %r79, 8;
	setp.ne.s32 	%p6, %r88, 0;
	@%p6 bra 	$L__BB0_4;
$L__BB0_5:
	setp.eq.s32 	%p7, %r6, 0;
	@%p7 bra 	$L__BB0_13;
	and.b32  	%r39, %r44, 3;
	setp.lt.u32 	%p8, %r6, 4;
	@%p8 bra 	$L__BB0_8;
	add.s32 	%r63, %r90, %r5;
	mul.wide.u32 	%rd38, %r63, 4;
	add.s64 	%rd39, %rd2, %rd38;
	ld.global.f32 	%f41, [%rd39];
	mad.lo.s32 	%r64, %r90, %r45, %r4;
	mul.wide.u32 	%rd40, %r64, 4;
	add.s64 	%rd41, %rd1, %rd40;
	ld.global.f32 	%f42, [%rd41];
	fma.rn.f32 	%f43, %f41, %f42, %f67;
	add.s32 	%r65, %r63, 1;
	mul.wide.u32 	%rd42, %r65, 4;
	add.s64 	%rd43, %rd2, %rd42;
	ld.global.f32 	%f44, [%rd43];
	add.s32 	%r66, %r64, %r45;
	mul.wide.u32 	%rd44, %r66, 4;
	add.s64 	%rd45, %rd1, %rd44;
	ld.global.f32 	%f45, [%rd45];
	fma.rn.f32 	%f46, %f44, %f45, %f43;
	add.s32 	%r67, %r63, 2;
	mul.wide.u32 	%rd46, %r67, 4;
	add.s64 	%rd47, %rd2, %rd46;
	ld.global.f32 	%f47, [%rd47];
	add.s32 	%r68, %r66, %r45;
	mul.wide.u32 	%rd48, %r68, 4;
	add.s64 	%rd49, %rd1, %rd48;
	ld.global.f32 	%f48, [%rd49];
	fma.rn.f32 	%f49, %f47, %f48, %f46;
	add.s32 	%r69, %r63, 3;
	mul.wide.u32 	%rd50, %r69, 4;
	add.s64 	%rd51, %rd2, %rd50;
	ld.global.f32 	%f50, [%rd51];
	add.s32 	%r70, %r68, %r45;
	mul.wide.u32 	%rd52, %r70, 4;
	add.s64 	%rd53, %rd1, %rd52;
	ld.global.f32 	%f51, [%rd53];
	fma.rn.f32 	%f67, %f50, %f51, %f49;
	add.s32 	%r90, %r90, 4;
$L__BB0_8:
	setp.eq.s32 	%p9, %r39, 0;
	@%p9 bra 	$L__BB0_13;
	setp.eq.s32 	%p10, %r39, 1;
	@%p10 bra 	$L__BB0_11;
	add.s32 	%r71, %r90, %r5;
	mul.wide.u32 	%rd54, %r71, 4;
	add.s64 	%rd55, %rd2, %rd54;
	ld.global.f32 	%f53, [%rd55];
	mad.lo.s32 	%r72, %r90, %r45, %r4;
	mul.wide.u32 	%rd56, %r72, 4;
	add.s64 	%rd57, %rd1, %rd56;
	ld.global.f32 	%f54, [%rd57];
	fma.rn.f32 	%f55, %f53, %f54, %f67;
	add.s32 	%r73, %r71, 1;
	mul.wide.u32 	%rd58, %r73, 4;
	add.s64 	%rd59, %rd2, %rd58;
	ld.global.f32 	%f56, [%rd59];
	add.s32 	%r74, %r72, %r45;
	mul.wide.u32 	%rd60, %r74, 4;
	add.s64 	%rd61, %rd1, %rd60;
	ld.global.f32 	%f57, [%rd61];
	fma.rn.f32 	%f67, %f56, %f57, %f55;
	add.s32 	%r90, %r90, 2;
$L__BB0_11:
	and.b32  	%r75, %r44, 1;
	setp.eq.b32 	%p11, %r75, 1;
	not.pred 	%p12, %p11;
	@%p12 bra 	$L__BB0_13;
	add.s32 	%r76, %r90, %r5;
	mul.wide.u32 	%rd62, %r76, 4;
	add.s64 	%rd63, %rd2, %rd62;
	ld.global.f32 	%f58, [%rd63];
	mad.lo.s32 	%r77, %r90, %r45, %r4;
	mul.wide.u32 	%rd64, %r77, 4;
	add.s64 	%rd65, %rd1, %rd64;
	ld.global.f32 	%f59, [%rd65];
	fma.rn.f32 	%f67, %f58, %f59, %f67;
$L__BB0_13:
	mad.lo.s32 	%r78, %r45, %r1, %r4;
	cvta.to.global.u64 	%rd66, %rd3;
	mul.wide.u32 	%rd67, %r78, 4;
	add.s64 	%rd68, %rd66, %rd67;
	st.global.f32 	[%rd68], %f67;
$L__BB0_14:
	ret;

}


// ===== COMPILED SASS (sm_100) =====

	.target	sm_100

	.elftype	@"ET_EXEC"


//--------------------- .note.nv.tkinfo           --------------------------
	.section	.note.nv.tkinfo,"",@"SHT_NOTE"
	.sectionflags	@"SHF_NOTE_NV_TKINFO"
	.tkinfo
        /*0018*/ 	.word	0x00000002
        /*0030*/ 	.string	""
        /*0030*/ 	.string	"ptxas"
        /*0030*/ 	.string	"Cuda compilation tools, release 13.0, V13.0.88"
        /*0030*/ 	.string	"Build cuda_13.0.r13.0/compiler.36424714_0"
        /*0030*/ 	.string	"-arch sm_100 -m 64 "



//--------------------- .note.nv.cuinfo           --------------------------
	.section	.note.nv.cuinfo,"",@"SHT_NOTE"
	.sectionflags	@"SHF_NOTE_NV_CUINFO"
        /*0018*/ 	.short	0x0002
        /*001a*/ 	.short	0x0064
        /*001c*/ 	.short	0x0082
	.zero		2


//--------------------- .nv.info                  --------------------------
	.section	.nv.info,"",@"SHT_CUDA_INFO"
	.align	4


	//----- nvinfo : EIATTR_REGCOUNT
	.align		4
        /*0000*/ 	.byte	0x04, 0x2f
        /*0002*/ 	.short	(.L_1 - .L_0)
	.align		4
.L_0:
        /*0004*/ 	.word	index@(_Z13matmul_kernelPfS_S_jjj)
        /*0008*/ 	.word	0x00000020


	//----- nvinfo : EIATTR_FRAME_SIZE
	.align		4
.L_1:
        /*000c*/ 	.byte	0x04, 0x11
        /*000e*/ 	.short	(.L_3 - .L_2)
	.align		4
.L_2:
        /*0010*/ 	.word	index@(_Z13matmul_kernelPfS_S_jjj)
        /*0014*/ 	.word	0x00000000


	//----- nvinfo : EIATTR_MIN_STACK_SIZE
	.align		4
.L_3:
        /*0018*/ 	.byte	0x04, 0x12
        /*001a*/ 	.short	(.L_5 - .L_4)
	.align		4
.L_4:
        /*001c*/ 	.word	index@(_Z13matmul_kernelPfS_S_jjj)
        /*0020*/ 	.word	0x00000000
.L_5:


//--------------------- .nv.compat                --------------------------
	.section	.nv.compat,"",@"SHT_CUDA_COMPAT_INFO"
	.align	4
        /*0000*/ 	.byte	0x02, 0x09, 0x00, 0x00, 0x02, 0x02, 0x01, 0x00, 0x02, 0x05, 0x05, 0x00, 0x03, 0x07, 0x01, 0x01
        /*0010*/ 	.byte	0x02, 0x03, 0x00, 0x00, 0x02, 0x06, 0x01, 0x00, 0x04, 0x0b, 0x08, 0x00, 0x09, 0x00, 0x00, 0x00
        /*0020*/ 	.byte	0x00, 0x00, 0x00, 0x00


//--------------------- .nv.info._Z13matmul_kernelPfS_S_jjj --------------------------
	.section	.nv.info._Z13matmul_kernelPfS_S_jjj,"",@"SHT_CUDA_INFO"
	.sectionflags	@""
	.align	4


	//----- nvinfo : EIATTR_CUDA_API_VERSION
	.align		4
        /*0000*/ 	.byte	0x04, 0x37
        /*0002*/ 	.short	(.L_7 - .L_6)
.L_6:
        /*0004*/ 	.word	0x00000082


	//----- nvinfo : EIATTR_KPARAM_INFO
	.align		4
.L_7:
        /*0008*/ 	.byte	0x04, 0x17
        /*000a*/ 	.short	(.L_9 - .L_8)
.L_8:
        /*000c*/ 	.word	0x00000000
        /*0010*/ 	.short	0x0005
        /*0012*/ 	.short	0x0020
        /*0014*/ 	.byte	0x00, 0xf0, 0x11, 0x00


	//----- nvinfo : EIATTR_KPARAM_INFO
	.align		4
.L_9:
        /*0018*/ 	.byte	0x04, 0x17
        /*001a*/ 	.short	(.L_11 - .L_10)
.L_10:
        /*001c*/ 	.word	0x00000000
        /*0020*/ 	.short	0x0004
        /*0022*/ 	.short	0x001c
        /*0024*/ 	.byte	0x00, 0xf0, 0x11, 0x00


	//----- nvinfo : EIATTR_KPARAM_INFO
	.align		4
.L_11:
        /*0028*/ 	.byte	0x04, 0x17
        /*002a*/ 	.short	(.L_13 - .L_12)
.L_12:
        /*002c*/ 	.word	0x00000000
        /*0030*/ 	.short	0x0003
        /*0032*/ 	.short	0x0018
        /*0034*/ 	.byte	0x00, 0xf0, 0x11, 0x00


	//----- nvinfo : EIATTR_KPARAM_INFO
	.align		4
.L_13:
        /*0038*/ 	.byte	0x04, 0x17
        /*003a*/ 	.short	(.L_15 - .L_14)
.L_14:
        /*003c*/ 	.word	0x00000000
        /*0040*/ 	.short	0x0002
        /*0042*/ 	.short	0x0010
        /*0044*/ 	.byte	0x00, 0xf5, 0x21, 0x00


	//----- nvinfo : EIATTR_KPARAM_INFO
	.align		4
.L_15:
        /*0048*/ 	.byte	0x04, 0x17
        /*004a*/ 	.short	(.L_17 - .L_16)
.L_16:
        /*004c*/ 	.word	0x00000000
        /*0050*/ 	.short	0x0001
        /*0052*/ 	.short	0x0008
        /*0054*/ 	.byte	0x00, 0xf5, 0x21, 0x00


	//----- nvinfo : EIATTR_KPARAM_INFO
	.align		4
.L_17:
        /*0058*/ 	.byte	0x04, 0x17
        /*005a*/ 	.short	(.L_19 - .L_18)
.L_18:
        /*005c*/ 	.word	0x00000000
        /*0060*/ 	.short	0x0000
        /*0062*/ 	.short	0x0000
        /*0064*/ 	.byte	0x00, 0xf5, 0x21, 0x00


	//----- nvinfo : EIATTR_SPARSE_MMA_MASK
	.align		4
.L_19:
        /*0068*/ 	.byte	0x03, 0x50
        /*006a*/ 	.short	0x0000


	//----- nvinfo : EIATTR_MAXREG_COUNT
	.align		4
        /*006c*/ 	.byte	0x03, 0x1b
        /*006e*/ 	.short	0x00ff


	//----- nvinfo : EIATTR_MERCURY_ISA_VERSION
	.align		4
        /*0070*/ 	.byte	0x03, 0x5f
        /*0072*/ 	.short	0x0101


	//----- nvinfo : EIATTR_VRC_CTA_INIT_COUNT
	.align		4
        /*0074*/ 	.byte	0x02, 0x4a
	.zero		1
	.zero		1


	//----- nvinfo : EIATTR_EXIT_INSTR_OFFSETS
	.align		4
        /*0078*/ 	.byte	0x04, 0x1c
        /*007a*/ 	.short	(.L_21 - .L_20)


	//   ....[0]....
.L_20:
        /*007c*/ 	.word	0x000000e0


	//   ....[1]....
        /*0080*/ 	.word	0x00000a90


	//----- nvinfo : EIATTR_CBANK_PARAM_SIZE
	.align		4
.L_21:
        /*0084*/ 	.byte	0x03, 0x19
        /*0086*/ 	.short	0x0024


	//----- nvinfo : EIATTR_PARAM_CBANK
	.align		4
        /*0088*/ 	.byte	0x04, 0x0a
        /*008a*/ 	.short	(.L_23 - .L_22)
	.align		4
.L_22:
        /*008c*/ 	.word	index@(.nv.constant0._Z13matmul_kernelPfS_S_jjj)
        /*0090*/ 	.short	0x0380
        /*0092*/ 	.short	0x0024


	//----- nvinfo : EIATTR_SW_WAR
	.align		4
.L_23:
        /*0094*/ 	.byte	0x04, 0x36
        /*0096*/ 	.short	(.L_25 - .L_24)
.L_24:
        /*0098*/ 	.word	0x00000008
.L_25:


//--------------------- .nv.callgraph             --------------------------
	.section	.nv.callgraph,"",@"SHT_CUDA_CALLGRAPH"
	.align	4
	.sectionentsize	8
	.align		4
        /*0000*/ 	.word	0x00000000
	.align		4
        /*0004*/ 	.word	0xffffffff
	.align		4
        /*0008*/ 	.word	0x00000000
	.align		4
        /*000c*/ 	.word	0xfffffffe
	.align		4
        /*0010*/ 	.word	0x00000000
	.align		4
        /*0014*/ 	.word	0xfffffffd
	.align		4
        /*0018*/ 	.word	0x00000000
	.align		4
        /*001c*/ 	.word	0xfffffffc


//--------------------- .text._Z13matmul_kernelPfS_S_jjj --------------------------
	.section	.text._Z13matmul_kernelPfS_S_jjj,"ax",@progbits
	.align	128
        .global         _Z13matmul_kernelPfS_S_jjj
        .type           _Z13matmul_kernelPfS_S_jjj,@function
        .size           _Z13matmul_kernelPfS_S_jjj,(.L_x_5 - _Z13matmul_kernelPfS_S_jjj)
        .other          _Z13matmul_kernelPfS_S_jjj,@"STO_CUDA_ENTRY STV_DEFAULT"
_Z13matmul_kernelPfS_S_jjj:
.text._Z13matmul_kernelPfS_S_jjj:
[----:B------:R-:W-:Y:S01]  /*0000*/  LDC R1, c[0x0][0x37c] ;  /* 0x0000df00ff017b82 */ /* 0x000fe20000000800 */
[----:B------:R-:W0:Y:S07]  /*0010*/  S2R R7, SR_TID.X ;  /* 0x0000000000077919 */ /* 0x000e2e0000002100 */
[----:B------:R-:W1:Y:S01]  /*0020*/  S2UR UR4, SR_CTAID.X ;  /* 0x00000000000479c3 */ /* 0x000e620000002500 */
[----:B------:R-:W2:Y:S01]  /*0030*/  LDCU UR7, c[0x0][0x398] ;  /* 0x00007300ff0777ac */ /* 0x000ea20008000800 */
[----:B------:R-:W3:Y:S06]  /*0040*/  S2R R5, SR_TID.Y ;  /* 0x0000000000057919 */ /* 0x000eec0000002200 */
[----:B------:R-:W3:Y:S01]  /*0050*/  LDC R2, c[0x0][0x364] ;  /* 0x0000d900ff027b82 */ /* 0x000ee20000000800 */
[----:B------:R-:W1:Y:S07]  /*0060*/  LDCU UR5, c[0x0][0x360] ;  /* 0x00006c00ff0577ac */ /* 0x000e6e0008000800 */
[----:B------:R-:W3:Y:S08]  /*0070*/  S2UR UR6, SR_CTAID.Y ;  /* 0x00000000000679c3 */ /* 0x000ef00000002600 */
[----:B------:R-:W4:Y:S01]  /*0080*/  LDC R0, c[0x0][0x3a0] ;  /* 0x0000e800ff007b82 */ /* 0x000f220000000800 */
[----:B-1----:R-:W-:-:S06]  /*0090*/  UIMAD UR4, UR4, UR5, URZ ;  /* 0x00000005040472a4 */ /* 0x002fcc000f8e02ff */
[----:B0-----:R-:W-:Y:S01]  /*00a0*/  IADD3 R3, PT, PT, R7, UR4, RZ ;  /* 0x0000000407037c10 */ /* 0x001fe2000fffe0ff */
[----:B---3--:R-:W-:-:S03]  /*00b0*/  IMAD R2, R2, UR6, R5 ;  /* 0x0000000602027c24 */ /* 0x008fc6000f8e0205 */
[----:B----4-:R-:W-:-:S04]  /*00c0*/  ISETP.GE.U32.AND P0, PT, R3, R0, PT ;  /* 0x000000000300720c */ /* 0x010fc80003f06070 */
[----:B--2---:R-:W-:-:S13]  /*00d0*/  ISETP.GE.U32.OR P0, PT, R2, UR7, P0 ;  /* 0x0000000702007c0c */ /* 0x004fda0008706470 */
[----:B------:R-:W-:Y:S05]  /*00e0*/  @P0 EXIT ;  /* 0x000000000000094d */ /* 0x000fea0003800000 */
[----:B------:R-:W0:Y:S01]  /*00f0*/  LDC R5, c[0x0][0x39c] ;  /* 0x0000e700ff057b82 */ /* 0x000e220000000800 */
[----:B------:R-:W1:Y:S01]  /*0100*/  LDCU.64 UR6, c[0x0][0x358] ;  /* 0x00006b00ff0677ac */ /* 0x000e620008000a00 */
[----:B------:R-:W-:Y:S01]  /*0110*/  HFMA2 R12, -RZ, RZ, 0, 0 ;  /* 0x00000000ff0c7431 */ /* 0x000fe200000001ff */
[----:B0-----:R-:W-:-:S13]  /*0120*/  ISETP.NE.AND P0, PT, R5, RZ, PT ;  /* 0x000000ff0500720c */ /* 0x001fda0003f05270 */
[----:B-1----:R-:W-:Y:S05]  /*0130*/  @!P0 BRA `(.L_x_0) ;  /* 0x0000000800448947 */ /* 0x002fea0003800000 */
[C---:B------:R-:W-:Y:S02]  /*0140*/  ISETP.GE.U32.AND P1, PT, R5.reuse, 0x8, PT ;  /* 0x000000080500780c */ /* 0x040fe40003f26070 */
[----:B------:R-:W-:Y:S02]  /*0150*/  LOP3.LUT R4, R5, 0x7, RZ, 0xc0, !PT ;  /* 0x0000000705047812 */ /* 0x000fe400078ec0ff */
[----:B------:R-:W-:Y:S02]  /*0160*/  MOV R12, RZ ;  /* 0x000000ff000c7202 */ /* 0x000fe40000000f00 */
[----:B------:R-:W-:Y:S02]  /*0170*/  ISETP.NE.AND P0, PT, R4, RZ, PT ;  /* 0x000000ff0400720c */ /* 0x000fe40003f05270 */
[----:B------:R-:W-:-:S05]  /*0180*/  MOV R6, RZ ;  /* 0x000000ff00067202 */ /* 0x000fca0000000f00 */
[----:B------:R-:W-:Y:S06]  /*0190*/  @!P1 BRA `(.L_x_1) ;  /* 0x0000000400249947 */ /* 0x000fec0003800000 */
[----:B------:R-:W-:Y:S01]  /*01a0*/  LOP3.LUT R6, R5, 0xfffffff8, RZ, 0xc0, !PT ;  /* 0xfffffff805067812 */ /* 0x000fe200078ec0ff */
[C---:B------:R-:W-:Y:S01]  /*01b0*/  IMAD R11, R0.reuse, 0x3, R3 ;  /* 0x00000003000b7824 */ /* 0x040fe200078e0203 */
[C---:B------:R-:W-:Y:S01]  /*01c0*/  IADD3 R7, PT, PT, R0.reuse, UR4, R7 ;  /* 0x0000000400077c10 */ /* 0x040fe2000fffe007 */
[C-C-:B------:R-:W-:Y:S01]  /*01d0*/  IMAD R15, R0.reuse, 0x5, R3.reuse ;  /* 0x00000005000f7824 */ /* 0x140fe200078e0203 */
[CC--:B------:R-:W-:Y:S01]  /*01e0*/  LEA R9, R0.reuse, R3.reuse, 0x1 ;  /* 0x0000000300097211 */ /* 0x0c0fe200078e08ff */
[C-C-:B------:R-:W-:Y:S01]  /*01f0*/  IMAD R25, R0.reuse, 0x6, R3.reuse ;  /* 0x0000000600197824 */ /* 0x140fe200078e0203 */
[C---:B------:R-:W-:Y:S01]  /*0200*/  LEA R13, R0.reuse, R3, 0x2 ;  /* 0x00000003000d7211 */ /* 0x040fe200078e10ff */
[----:B------:R-:W-:Y:S01]  /*0210*/  IMAD R27, R0, 0x7, R3 ;  /* 0x00000007001b7824 */ /* 0x000fe200078e0203 */
[----:B------:R-:W-:Y:S01]  /*0220*/  MOV R12, RZ ;  /* 0x000000ff000c7202 */ /* 0x000fe20000000f00 */
[----:B------:R-:W-:Y:S01]  /*0230*/  IMAD R8, R2, R5, 0x3 ;  /* 0x0000000302087424 */ /* 0x000fe200078e0205 */
[----:B------:R-:W-:-:S02]  /*0240*/  MOV R29, R3 ;  /* 0x00000003001d7202 */ /* 0x000fc40000000f00 */
[----:B------:R-:W-:-:S07]  /*0250*/  IADD3 R10, PT, PT, -R6, RZ, RZ ;  /* 0x000000ff060a7210 */ /* 0x000fce0007ffe1ff */
.L_x_2:
[----:B------:R-:W0:Y:S01]  /*0260*/  LDC.64 R20, c[0x0][0x380] ;  /* 0x0000e000ff147b82 */ /* 0x000e220000000a00 */
[----:B------:R-:W-:-:S07]  /*0270*/  IADD3 R23, PT, PT, R8, -0x3, RZ ;  /* 0xfffffffd08177810 */ /* 0x000fce0007ffe0ff */
[----:B------:R-:W1:Y:S01]  /*0280*/  LDC.64 R16, c[0x0][0x388] ;  /* 0x0000e200ff107b82 */ /* 0x000e620000000a00 */
[----:B0-----:R-:W-:-:S06]  /*0290*/  IMAD.WIDE.U32 R22, R23, 0x4, R20 ;  /* 0x0000000417167825 */ /* 0x001fcc00078e0014 */
[----:B------:R-:W2:Y:S01]  /*02a0*/  LDG.E R23, desc[UR6][R22.64] ;  /* 0x0000000616177981 */ /* 0x000ea2000c1e1900 */
[----:B-1----:R-:W-:-:S06]  /*02b0*/  IMAD.WIDE.U32 R18, R29, 0x4, R16 ;  /* 0x000000041d127825 */ /* 0x002fcc00078e0010 */
[----:B------:R-:W2:Y:S01]  /*02c0*/  LDG.E R18, desc[UR6][R18.64] ;  /* 0x0000000612127981 */ /* 0x000ea2000c1e1900 */
[C---:B------:R-:W-:Y:S02]  /*02d0*/  IADD3 R14, PT, PT, R8.reuse, -0x2, RZ ;  /* 0xfffffffe080e7810 */ /* 0x040fe40007ffe0ff */
[----:B------:R-:W-:Y:S01]  /*02e0*/  IADD3 R24, PT, PT, R8, -0x1, RZ ;  /* 0xffffffff08187810 */ /* 0x000fe20007ffe0ff */
[----:B--2---:R-:W-:Y:S02]  /*02f0*/  FFMA R12, R23, R18, R12 ;  /* 0x00000012170c7223 */ /* 0x004fe4000000000c */
[----:B------:R-:W-:-:S04]  /*0300*/  IMAD.WIDE.U32 R18, R14, 0x4, R20 ;  /* 0x000000040e127825 */ /* 0x000fc800078e0014 */
[----:B------:R-:W-:Y:S01]  /*0310*/  IMAD.WIDE.U32 R22, R7, 0x4, R16 ;  /* 0x0000000407167825 */ /* 0x000fe200078e0010 */
[----:B------:R0:W2:Y:S04]  /*0320*/  LDG.E R14, desc[UR6][R18.64] ;  /* 0x00000006120e7981 */ /* 0x0000a8000c1e1900 */
[----:B------:R1:W2:Y:S01]  /*0330*/  LDG.E R26, desc[UR6][R22.64] ;  /* 0x00000006161a7981 */ /* 0x0002a2000c1e1900 */
[----:B0-----:R-:W-:-:S04]  /*0340*/  IMAD.WIDE.U32 R18, R24, 0x4, R20 ;  /* 0x0000000418127825 */ /* 0x001fc800078e0014 */
[----:B-1----:R-:W-:Y:S01]  /*0350*/  IMAD.WIDE.U32 R22, R9, 0x4, R16 ;  /* 0x0000000409167825 */ /* 0x002fe200078e0010 */
[----:B------:R0:W3:Y:S04]  /*0360*/  LDG.E R24, desc[UR6][R18.64] ;  /* 0x0000000612187981 */ /* 0x0000e8000c1e1900 */
[----:B------:R1:W3:Y:S01]  /*0370*/  LDG.E R28, desc[UR6][R22.64] ;  /* 0x00000006161c7981 */ /* 0x0002e2000c1e1900 */
[----:B0-----:R-:W-:-:S04]  /*0380*/  IMAD.WIDE.U32 R18, R8, 0x4, R20 ;  /* 0x0000000408127825 */ /* 0x001fc800078e0014 */
[----:B-1----:R-:W-:-:S04]  /*0390*/  IMAD.WIDE.U32 R22, R11, 0x4, R16 ;  /* 0x000000040b167825 */ /* 0x002fc800078e0010 */
[----:B--2---:R-:W-:Y:S02]  /*03a0*/  FFMA R12, R14, R26, R12 ;  /* 0x0000001a0e0c7223 */ /* 0x004fe4000000000c */
[----:B------:R-:W2:Y:S04]  /*03b0*/  LDG.E R14, desc[UR6][R18.64] ;  /* 0x00000006120e7981 */ /* 0x000ea8000c1e1900 */
[----:B------:R0:W2:Y:S01]  /*03c0*/  LDG.E R26, desc[UR6][R22.64] ;  /* 0x00000006161a7981 */ /* 0x0000a2000c1e1900 */
[----:B---3--:R-:W-:Y:S01]  /*03d0*/  FFMA R12, R24, R28, R12 ;  /* 0x0000001c180c7223 */ /* 0x008fe2000000000c */
[----:B------:R-:W-:Y:S01]  /*03e0*/  IADD3 R24, PT, PT, R8, 0x1, RZ ;  /* 0x0000000108187810 */ /* 0x000fe20007ffe0ff */
[----:B0-----:R-:W-:-:S04]  /*03f0*/  IMAD.WIDE.U32 R22, R13, 0x4, R16 ;  /* 0x000000040d167825 */ /* 0x001fc800078e0010 */
[----:B------:R-:W-:Y:S01]  /*0400*/  IMAD.WIDE.U32 R18, R24, 0x4, R20 ;  /* 0x0000000418127825 */ /* 0x000fe200078e0014 */
[----:B------:R-:W3:Y:S04]  /*0410*/  LDG.E R28, desc[UR6][R22.64] ;  /* 0x00000006161c7981 */ /* 0x000ee8000c1e1900 */
[----:B------:R0:W3:Y:S01]  /*0420*/  LDG.E R24, desc[UR6][R18.64] ;  /* 0x0000000612187981 */ /* 0x0000e2000c1e1900 */
[----:B--2---:R-:W-:Y:S01]  /*0430*/  FFMA R12, R14, R26, R12 ;  /* 0x0000001a0e0c7223 */ /* 0x004fe2000000000c */
[C---:B------:R-:W-:Y:S02]  /*0440*/  IADD3 R26, PT, PT, R8.reuse, 0x3, RZ ;  /* 0x00000003081a7810 */ /* 0x040fe40007ffe0ff */
[----:B------:R-:W-:-:S03]  /*0450*/  IADD3 R14, PT, PT, R8, 0x2, RZ ;  /* 0x00000002080e7810 */ /* 0x000fc60007ffe0ff */
[----:B0-----:R-:W-:Y:S01]  /*0460*/  IMAD.WIDE.U32 R18, R26, 0x4, R20 ;  /* 0x000000041a127825 */ /* 0x001fe200078e0014 */
[----:B------:R-:W-:-:S03]  /*0470*/  IADD3 R26, PT, PT, R8, 0x4, RZ ;  /* 0x00000004081a7810 */ /* 0x000fc60007ffe0ff */
[--C-:B------:R-:W-:Y:S02]  /*0480*/  IMAD.WIDE.U32 R22, R14, 0x4, R20.reuse ;  /* 0x000000040e167825 */ /* 0x100fe400078e0014 */
[----:B------:R0:W2:Y:S02]  /*0490*/  LDG.E R14, desc[UR6][R18.64] ;  /* 0x00000006120e7981 */ /* 0x0000a4000c1e1900 */
[----:B------:R-:W-:-:S04]  /*04a0*/  IMAD.WIDE.U32 R20, R26, 0x4, R20 ;  /* 0x000000041a147825 */ /* 0x000fc800078e0014 */
[----:B---3--:R-:W-:Y:S02]  /*04b0*/  FFMA R12, R24, R28, R12 ;  /* 0x0000001c180c7223 */ /* 0x008fe4000000000c */
[----:B------:R-:W3:Y:S01]  /*04c0*/  LDG.E R21, desc[UR6][R20.64] ;  /* 0x0000000614157981 */ /* 0x000ee2000c1e1900 */
[----:B0-----:R-:W-:-:S03]  /*04d0*/  IMAD.WIDE.U32 R18, R15, 0x4, R16 ;  /* 0x000000040f127825 */ /* 0x001fc600078e0010 */
[----:B------:R0:W4:Y:S04]  /*04e0*/  LDG.E R24, desc[UR6][R22.64] ;  /* 0x0000000616187981 */ /* 0x000128000c1e1900 */
[----:B------:R-:W4:Y:S01]  /*04f0*/  LDG.E R26, desc[UR6][R18.64] ;  /* 0x00000006121a7981 */ /* 0x000f22000c1e1900 */
[----:B0-----:R-:W-:-:S04]  /*0500*/  IMAD.WIDE.U32 R22, R25, 0x4, R16 ;  /* 0x0000000419167825 */ /* 0x001fc800078e0010 */
[----:B------:R-:W-:Y:S01]  /*0510*/  IMAD.WIDE.U32 R16, R27, 0x4, R16 ;  /* 0x000000041b107825 */ /* 0x000fe200078e0010 */
[----:B------:R-:W2:Y:S05]  /*0520*/  LDG.E R28, desc[UR6][R22.64] ;  /* 0x00000006161c7981 */ /* 0x000eaa000c1e1900 */
[----:B------:R-:W3:Y:S01]  /*0530*/  LDG.E R16, desc[UR6][R16.64] ;  /* 0x0000000610107981 */ /* 0x000ee2000c1e1900 */
[----:B------:R-:W-:-:S04]  /*0540*/  IADD3 R10, PT, PT, R10, 0x8, RZ ;  /* 0x000000080a0a7810 */ /* 0x000fc80007ffe0ff */
[----:B------:R-:W-:Y:S02]  /*0550*/  ISETP.NE.AND P1, PT, R10, RZ, PT ;  /* 0x000000ff0a00720c */ /* 0x000fe40003f25270 */
[----:B------:R-:W-:Y:S02]  /*0560*/  IADD3 R8, PT, PT, R8, 0x8, RZ ;  /* 0x0000000808087810 */ /* 0x000fe40007ffe0ff */
[C---:B------:R-:W-:Y:S02]  /*0570*/  LEA R7, R0.reuse, R7, 0x3 ;  /* 0x0000000700077211 */ /* 0x040fe400078e18ff */
[C---:B------:R-:W-:Y:S02]  /*0580*/  LEA R9, R0.reuse, R9, 0x3 ;  /* 0x0000000900097211 */ /* 0x040fe400078e18ff */
[C---:B------:R-:W-:Y:S02]  /*0590*/  LEA R11, R0.reuse, R11, 0x3 ;  /* 0x0000000b000b7211 */ /* 0x040fe400078e18ff */
[----:B------:R-:W-:-:S02]  /*05a0*/  LEA R13, R0, R13, 0x3 ;  /* 0x0000000d000d7211 */ /* 0x000fc400078e18ff */
[C---:B------:R-:W-:Y:S02]  /*05b0*/  LEA R15, R0.reuse, R15, 0x3 ;  /* 0x0000000f000f7211 */ /* 0x040fe400078e18ff */
[C---:B------:R-:W-:Y:S02]  /*05c0*/  LEA R25, R0.reuse, R25, 0x3 ;  /* 0x0000001900197211 */ /* 0x040fe400078e18ff */
[C---:B------:R-:W-:Y:S02]  /*05d0*/  LEA R27, R0.reuse, R27, 0x3 ;  /* 0x0000001b001b7211 */ /* 0x040fe400078e18ff */
[----:B------:R-:W-:Y:S01]  /*05e0*/  LEA R29, R0, R29, 0x3 ;  /* 0x0000001d001d7211 */ /* 0x000fe200078e18ff */
[----:B----4-:R-:W-:-:S04]  /*05f0*/  FFMA R12, R24, R26, R12 ;  /* 0x0000001a180c7223 */ /* 0x010fc8000000000c */
[----:B--2---:R-:W-:-:S04]  /*0600*/  FFMA R12, R14, R28, R12 ;  /* 0x0000001c0e0c7223 */ /* 0x004fc8000000000c */
[----:B---3--:R-:W-:Y:S01]  /*0610*/  FFMA R12, R21, R16, R12 ;  /* 0x00000010150c7223 */ /* 0x008fe2000000000c */
[----:B------:R-:W-:Y:S06]  /*0620*/  @P1 BRA `(.L_x_2) ;  /* 0xfffffffc000c1947 */ /* 0x000fec000383ffff */
.L_x_1:
[----:B------:R-:W-:Y:S05]  /*0630*/  @!P0 BRA `(.L_x_0) ;  /* 0x0000000400048947 */ /* 0x000fea0003800000 */
[----:B------:R-:W-:Y:S02]  /*0640*/  ISETP.GE.U32.AND P0, PT, R4, 0x4, PT ;  /* 0x000000040400780c */ /* 0x000fe40003f06070 */
[----:B------:R-:W-:-:S04]  /*0650*/  LOP3.LUT R13, R5, 0x3, RZ, 0xc0, !PT ;  /* 0x00000003050d7812 */ /* 0x000fc800078ec0ff */
[----:B------:R-:W-:-:S07]  /*0660*/  ISETP.NE.AND P1, PT, R13, RZ, PT ;  /* 0x000000ff0d00720c */ /* 0x000fce0003f25270 */
[----:B------:R-:W-:Y:S06]  /*0670*/  @!P0 BRA `(.L_x_3) ;  /* 0x00000000007c8947 */ /* 0x000fec0003800000 */
[----:B------:R-:W0:Y:S01]  /*0680*/  LDC.64 R8, c[0x0][0x388] ;  /* 0x0000e200ff087b82 */ /* 0x000e220000000a00 */
[----:B------:R-:W-:Y:S02]  /*0690*/  IMAD R15, R2, R5, R6 ;  /* 0x00000005020f7224 */ /* 0x000fe400078e0206 */
[----:B------:R-:W-:-:S03]  /*06a0*/  IMAD R17, R6, R0, R3 ;  /* 0x0000000006117224 */ /* 0x000fc600078e0203 */
[C---:B------:R-:W-:Y:S02]  /*06b0*/  IADD3 R23, PT, PT, R15.reuse, 0x1, RZ ;  /* 0x000000010f177810 */ /* 0x040fe40007ffe0ff */
[----:B------:R-:W1:Y:S01]  /*06c0*/  LDC.64 R10, c[0x0][0x380] ;  /* 0x0000e000ff0a7b82 */ /* 0x000e620000000a00 */
[C---:B------:R-:W-:Y:S02]  /*06d0*/  IADD3 R27, PT, PT, R15.reuse, 0x2, RZ ;  /* 0x000000020f1b7810 */ /* 0x040fe40007ffe0ff */
[----:B------:R-:W-:Y:S01]  /*06e0*/  IADD3 R4, PT, PT, R15, 0x3, RZ ;  /* 0x000000030f047810 */ /* 0x000fe20007ffe0ff */
[C---:B0-----:R-:W-:Y:S01]  /*06f0*/  IMAD.WIDE.U32 R20, R17.reuse, 0x4, R8 ;  /* 0x0000000411147825 */ /* 0x041fe200078e0008 */
[----:B------:R-:W-:-:S04]  /*0700*/  IADD3 R17, PT, PT, R17, R0, RZ ;  /* 0x0000000011117210 */ /* 0x000fc80007ffe0ff */
[-C--:B------:R-:W-:Y:S01]  /*0710*/  IADD3 R29, PT, PT, R17, R0.reuse, RZ ;  /* 0x00000000111d7210 */ /* 0x080fe20007ffe0ff */
[--C-:B-1----:R-:W-:Y:S01]  /*0720*/  IMAD.WIDE.U32 R24, R15, 0x4, R10.reuse ;  /* 0x000000040f187825 */ /* 0x102fe200078e000a */
[----:B------:R-:W2:Y:S03]  /*0730*/  LDG.E R20, desc[UR6][R20.64] ;  /* 0x0000000614147981 */ /* 0x000ea6000c1e1900 */
[----:B------:R-:W-:Y:S01]  /*0740*/  IMAD.WIDE.U32 R22, R23, 0x4, R10 ;  /* 0x0000000417167825 */ /* 0x000fe200078e000a */
[----:B------:R-:W2:Y:S03]  /*0750*/  LDG.E R7, desc[UR6][R24.64] ;  /* 0x0000000618077981 */ /* 0x000ea6000c1e1900 */
[----:B------:R-:W-:Y:S02]  /*0760*/  IMAD.WIDE.U32 R18, R17, 0x4, R8 ;  /* 0x0000000411127825 */ /* 0x000fe400078e0008 */
[----:B------:R-:W3:Y:S02]  /*0770*/  LDG.E R22, desc[UR6][R22.64] ;  /* 0x0000000616167981 */ /* 0x000ee4000c1e1900 */
[----:B------:R-:W-:Y:S01]  /*0780*/  IMAD.WIDE.U32 R14, R27, 0x4, R10 ;  /* 0x000000041b0e7825 */ /* 0x000fe200078e000a */
[C---:B------:R-:W-:Y:S01]  /*0790*/  IADD3 R27, PT, PT, R29.reuse, R0, RZ ;  /* 0x000000001d1b7210 */ /* 0x040fe20007ffe0ff */
[----:B------:R-:W3:Y:S02]  /*07a0*/  LDG.E R19, desc[UR6][R18.64] ;  /* 0x0000000612137981 */ /* 0x000ee4000c1e1900 */
[----:B------:R-:W-:-:S02]  /*07b0*/  IMAD.WIDE.U32 R16, R29, 0x4, R8 ;  /* 0x000000041d107825 */ /* 0x000fc400078e0008 */
[----:B------:R-:W4:Y:S02]  /*07c0*/  LDG.E R14, desc[UR6][R14.64] ;  /* 0x000000060e0e7981 */ /* 0x000f24000c1e1900 */
[----:B------:R-:W-:Y:S02]  /*07d0*/  IMAD.WIDE.U32 R10, R4, 0x4, R10 ;  /* 0x00000004040a7825 */ /* 0x000fe400078e000a */
[----:B------:R-:W4:Y:S02]  /*07e0*/  LDG.E R16, desc[UR6][R16.64] ;  /* 0x0000000610107981 */ /* 0x000f24000c1e1900 */
[----:B------:R-:W-:Y:S02]  /*07f0*/  IMAD.WIDE.U32 R8, R27, 0x4, R8 ;  /* 0x000000041b087825 */ /* 0x000fe400078e0008 */
[----:B------:R-:W5:Y:S04]  /*0800*/  LDG.E R10, desc[UR6][R10.64] ;  /* 0x000000060a0a7981 */ /* 0x000f68000c1e1900 */
[----:B------:R-:W5:Y:S01]  /*0810*/  LDG.E R8, desc[UR6][R8.64] ;  /* 0x0000000608087981 */ /* 0x000f62000c1e1900 */
[----:B------:R-:W-:Y:S01]  /*0820*/  IADD3 R6, PT, PT, R6, 0x4, RZ ;  /* 0x0000000406067810 */ /* 0x000fe20007ffe0ff */
[----:B--2---:R-:W-:-:S04]  /*0830*/  FFMA R7, R7, R20, R12 ;  /* 0x0000001407077223 */ /* 0x004fc8000000000c */
[----:B---3--:R-:W-:-:S04]  /*0840*/  FFMA R7, R22, R19, R7 ;  /* 0x0000001316077223 */ /* 0x008fc80000000007 */
[----:B----4-:R-:W-:-:S04]  /*0850*/  FFMA R7, R14, R16, R7 ;  /* 0x000000100e077223 */ /* 0x010fc80000000007 */
[----:B-----5:R-:W-:-:S07]  /*0860*/  FFMA R12, R10, R8, R7 ;  /* 0x000000080a0c7223 */ /* 0x020fce0000000007 */
.L_x_3:
[----:B------:R-:W-:Y:S05]  /*0870*/  @!P1 BRA `(.L_x_0) ;  /* 0x0000000000749947 */ /* 0x000fea0003800000 */
[----:B------:R-:W0:Y:S01]  /*0880*/  LDC.64 R8, c[0x0][0x388] ;  /* 0x0000e200ff087b82 */ /* 0x000e220000000a00 */
[----:B------:R-:W-:Y:S02]  /*0890*/  ISETP.NE.AND P0, PT, R13, 0x1, PT ;  /* 0x000000010d00780c */ /* 0x000fe40003f05270 */
[----:B------:R-:W-:-:S04]  /*08a0*/  LOP3.LUT R4, R5, 0x1, RZ, 0xc0, !PT ;  /* 0x0000000105047812 */ /* 0x000fc800078ec0ff */
[----:B------:R-:W-:Y:S01]  /*08b0*/  ISETP.NE.U32.AND P1, PT, R4, 0x1, PT ;  /* 0x000000010400780c */ /* 0x000fe20003f25070 */
[----:B------:R-:W1:Y:S06]  /*08c0*/  LDC.64 R18, c[0x0][0x380] ;  /* 0x0000e000ff127b82 */ /* 0x000e6c0000000a00 */
[----:B------:R-:W-:Y:S02]  /*08d0*/  @P0 IMAD R7, R2, R5, R6 ;  /* 0x0000000502070224 */ /* 0x000fe400078e0206 */
[----:B------:R-:W2:Y:S01]  /*08e0*/  LDC.64 R10, c[0x0][0x380] ;  /* 0x0000e000ff0a7b82 */ /* 0x000ea20000000a00 */
[C---:B------:R-:W-:Y:S01]  /*08f0*/  @P0 IMAD R17, R6.reuse, R0, R3 ;  /* 0x0000000006110224 */ /* 0x040fe200078e0203 */
[----:B------:R-:W-:-:S02]  /*0900*/  @P0 IADD3 R6, PT, PT, R6, 0x2, RZ ;  /* 0x0000000206060810 */ /* 0x000fc40007ffe0ff */
[----:B------:R-:W-:Y:S02]  /*0910*/  @P0 IADD3 R13, PT, PT, R7, 0x1, RZ ;  /* 0x00000001070d0810 */ /* 0x000fe40007ffe0ff */
[C---:B------:R-:W-:Y:S02]  /*0920*/  @P0 IADD3 R23, PT, PT, R17.reuse, R0, RZ ;  /* 0x0000000011170210 */ /* 0x040fe40007ffe0ff */
[----:B------:R-:W3:Y:S01]  /*0930*/  LDC.64 R14, c[0x0][0x388] ;  /* 0x0000e200ff0e7b82 */ /* 0x000ee20000000a00 */
[----:B0-----:R-:W-:-:S04]  /*0940*/  @P0 IMAD.WIDE.U32 R16, R17, 0x4, R8 ;  /* 0x0000000411100825 */ /* 0x001fc800078e0008 */
[----:B------:R-:W-:Y:S02]  /*0950*/  @P0 IMAD.WIDE.U32 R8, R23, 0x4, R8 ;  /* 0x0000000417080825 */ /* 0x000fe400078e0008 */
[----:B------:R-:W4:Y:S02]  /*0960*/  @P0 LDG.E R16, desc[UR6][R16.64] ;  /* 0x0000000610100981 */ /* 0x000f24000c1e1900 */
[--C-:B-1----:R-:W-:Y:S02]  /*0970*/  @P0 IMAD.WIDE.U32 R20, R7, 0x4, R18.reuse ;  /* 0x0000000407140825 */ /* 0x102fe400078e0012 */
[----:B------:R-:W5:Y:S02]  /*0980*/  @P0 LDG.E R8, desc[UR6][R8.64] ;  /* 0x0000000608080981 */ /* 0x000f64000c1e1900 */
[----:B------:R-:W-:Y:S02]  /*0990*/  @P0 IMAD.WIDE.U32 R18, R13, 0x4, R18 ;  /* 0x000000040d120825 */ /* 0x000fe400078e0012 */
[----:B------:R-:W4:Y:S02]  /*09a0*/  @P0 LDG.E R7, desc[UR6][R20.64] ;  /* 0x0000000614070981 */ /* 0x000f24000c1e1900 */
[----:B------:R-:W-:-:S02]  /*09b0*/  @!P1 IMAD R5, R2, R5, R6 ;  /* 0x0000000502059224 */ /* 0x000fc400078e0206 */
[----:B------:R-:W-:Y:S01]  /*09c0*/  @!P1 IMAD R13, R6, R0, R3 ;  /* 0x00000000060d9224 */ /* 0x000fe200078e0203 */
[----:B------:R-:W5:Y:S01]  /*09d0*/  @P0 LDG.E R18, desc[UR6][R18.64] ;  /* 0x0000000612120981 */ /* 0x000f62000c1e1900 */
[----:B--2---:R-:W-:-:S04]  /*09e0*/  @!P1 IMAD.WIDE.U32 R10, R5, 0x4, R10 ;  /* 0x00000004050a9825 */ /* 0x004fc800078e000a */
[----:B---3--:R-:W-:Y:S02]  /*09f0*/  @!P1 IMAD.WIDE.U32 R14, R13, 0x4, R14 ;  /* 0x000000040d0e9825 */ /* 0x008fe400078e000e */
[----:B------:R-:W2:Y:S04]  /*0a00*/  @!P1 LDG.E R11, desc[UR6][R10.64] ;  /* 0x000000060a0b9981 */ /* 0x000ea8000c1e1900 */
[----:B------:R-:W2:Y:S01]  /*0a10*/  @!P1 LDG.E R14, desc[UR6][R14.64] ;  /* 0x000000060e0e9981 */ /* 0x000ea2000c1e1900 */
[----:B----4-:R-:W-:-:S04]  /*0a20*/  @P0 FFMA R7, R7, R16, R12 ;  /* 0x0000001007070223 */ /* 0x010fc8000000000c */
[----:B-----5:R-:W-:-:S04]  /*0a30*/  @P0 FFMA R12, R18, R8, R7 ;  /* 0x00000008120c0223 */ /* 0x020fc80000000007 */
[----:B--2---:R-:W-:-:S07]  /*0a40*/  @!P1 FFMA R12, R11, R14, R12 ;  /* 0x0000000e0b0c9223 */ /* 0x004fce000000000c */
.L_x_0:
[----:B------:R-:W0:Y:S01]  /*0a50*/  LDC.64 R4, c[0x0][0x390] ;  /* 0x0000e400ff047b82 */ /* 0x000e220000000a00 */
[----:B------:R-:W-:-:S04]  /*0a60*/  IMAD R3, R2, R0, R3 ;  /* 0x0000000002037224 */ /* 0x000fc800078e0203 */
[----:B0-----:R-:W-:-:S05]  /*0a70*/  IMAD.WIDE.U32 R2, R3, 0x4, R4 ;  /* 0x0000000403027825 */ /* 0x001fca00078e0004 */
[----:B------:R-:W-:Y:S01]  /*0a80*/  STG.E desc[UR6][R2.64], R12 ;  /* 0x0000000c02007986 */ /* 0x000fe2000c101906 */
[----:B------:R-:W-:Y:S05]  /*0a90*/  EXIT ;  /* 0x000000000000794d */ /* 0x000fea0003800000 */
.L_x_4:
[----:B------:R-:W-:-:S00]  /*0aa0*/  BRA `(.L_x_4) ;  /* 0xfffffffc00fc7947 */ /* 0x000fc0000383ffff */
[----:B------:R-:W-:-:S00]  /*0ab0*/  NOP ;  /* 0x0000000000007918 */ /* 0x000fc00000000000 */
        /* <DEDUP_REMOVED lines=12> */
.L_x_5:


//--------------------- .nv.shared.reserved.0     --------------------------
	.section	.nv.shared.reserved.0,"aw",@nobits
	.weak		__nv_reservedSMEM_offset_0_alias
	.size		__nv_reservedSMEM_offset_0_alias, 0, 64
	.other		__nv_reservedSMEM_offset_0_alias,@"STO_CUDA_RESERVED_SHARED STV_DEFAULT"
__nv_reservedSMEM_offset_0_alias:
	.zero		0
	.zero		64


//--------------------- .nv.constant0._Z13matmul_kernelPfS_S_jjj --------------------------
	.section	.nv.constant0._Z13matmul_kernelPfS_S_jjj,"a",@progbits
	.sectionflags	@""
	.align	4
.nv.constant0._Z13matmul_kernelPfS_S_jjj:
	.zero		932


//--------------------- SYMBOLS --------------------------

	.type		.nv.reservedSmem.offset0,@object
	.size		.nv.reservedSmem.offset0,0x4
